	.headerflags	@"EF_CUDA_TEXMODE_UNIFIED EF_CUDA_64BIT_ADDRESS EF_CUDA_ACCELERATORS EF_CUDA_SM90 EF_CUDA_VIRTUAL_SM(EF_CUDA_SM90)"
	.elftype	@"ET_EXEC"


//--------------------- .nv.info                  --------------------------
	.section	.nv.info,"",@"SHT_CUDA_INFO"
	.align	4


	//----- nvinfo : EIATTR_REGCOUNT
	.align		4
        /*0000*/ 	.byte	0x04, 0x2f
        /*0002*/ 	.short	(.L_3 - .L_2)
	.align		4
.L_2:
        /*0004*/ 	.word	index@(triton_poi_fused_pixel_shuffle_16)
        /*0008*/ 	.word	0x00000020


	//----- nvinfo : EIATTR_MIN_STACK_SIZE
	.align		4
.L_3:
        /*000c*/ 	.byte	0x04, 0x12
        /*000e*/ 	.short	(.L_5 - .L_4)
	.align		4
.L_4:
        /*0010*/ 	.word	index@(triton_poi_fused_pixel_shuffle_16)
        /*0014*/ 	.word	0x00000000


	//----- nvinfo : EIATTR_FRAME_SIZE
	.align		4
.L_5:
        /*0018*/ 	.byte	0x04, 0x11
        /*001a*/ 	.short	(.L_7 - .L_6)
	.align		4
.L_6:
        /*001c*/ 	.word	index@(triton_poi_fused_pixel_shuffle_16)
        /*0020*/ 	.word	0x00000000


	//----- nvinfo : EIATTR_MIN_STACK_SIZE
	.align		4
.L_7:
        /*0024*/ 	.byte	0x04, 0x12
        /*0026*/ 	.short	(.L_9 - .L_8)
	.align		4
.L_8:
        /*0028*/ 	.word	index@(triton_poi_fused_pixel_shuffle_16)
        /*002c*/ 	.word	0x00000000
.L_9:


//--------------------- .nv.info.triton_poi_fused_pixel_shuffle_16 --------------------------
	.section	.nv.info.triton_poi_fused_pixel_shuffle_16,"",@"SHT_CUDA_INFO"
	.sectionflags	@""
	.align	4


	//----- nvinfo : EIATTR_CUDA_API_VERSION
	.align		4
        /*0000*/ 	.byte	0x04, 0x37
        /*0002*/ 	.short	(.L_11 - .L_10)
.L_10:
        /*0004*/ 	.word	0x0000007c


	//----- nvinfo : EIATTR_KPARAM_INFO
	.align		4
.L_11:
        /*0008*/ 	.byte	0x04, 0x17
        /*000a*/ 	.short	(.L_13 - .L_12)
.L_12:
        /*000c*/ 	.word	0x00000000
        /*0010*/ 	.short	0x0007
        /*0012*/ 	.short	0x0034
        /*0014*/ 	.byte	0x00, 0xf0, 0x11, 0x00


	//----- nvinfo : EIATTR_KPARAM_INFO
	.align		4
.L_13:
        /*0018*/ 	.byte	0x04, 0x17
        /*001a*/ 	.short	(.L_15 - .L_14)
.L_14:
        /*001c*/ 	.word	0x00000000
        /*0020*/ 	.short	0x0006
        /*0022*/ 	.short	0x0030
        /*0024*/ 	.byte	0x00, 0xf0, 0x11, 0x00


	//----- nvinfo : EIATTR_KPARAM_INFO
	.align		4
.L_15:
        /*0028*/ 	.byte	0x04, 0x17
        /*002a*/ 	.short	(.L_17 - .L_16)
.L_16:
        /*002c*/ 	.word	0x00000000
        /*0030*/ 	.short	0x0005
        /*0032*/ 	.short	0x0028
        /*0034*/ 	.byte	0x00, 0xf4, 0x21, 0x00


	//----- nvinfo : EIATTR_KPARAM_INFO
	.align		4
.L_17:
        /*0038*/ 	.byte	0x04, 0x17
        /*003a*/ 	.short	(.L_19 - .L_18)
.L_18:
        /*003c*/ 	.word	0x00000000
        /*0040*/ 	.short	0x0004
        /*0042*/ 	.short	0x0020
        /*0044*/ 	.byte	0x00, 0xf4, 0x21, 0x00


	//----- nvinfo : EIATTR_KPARAM_INFO
	.align		4
.L_19:
        /*0048*/ 	.byte	0x04, 0x17
        /*004a*/ 	.short	(.L_21 - .L_20)
.L_20:
        /*004c*/ 	.word	0x00000000
        /*0050*/ 	.short	0x0003
        /*0052*/ 	.short	0x0018
        /*0054*/ 	.byte	0x00, 0xf4, 0x21, 0x00


	//----- nvinfo : EIATTR_KPARAM_INFO
	.align		4
.L_21:
        /*0058*/ 	.byte	0x04, 0x17
        /*005a*/ 	.short	(.L_23 - .L_22)
.L_22:
        /*005c*/ 	.word	0x00000000
        /*0060*/ 	.short	0x0002
        /*0062*/ 	.short	0x0010
        /*0064*/ 	.byte	0x00, 0xf4, 0x21, 0x00


	//----- nvinfo : EIATTR_KPARAM_INFO
	.align		4
.L_23:
        /*0068*/ 	.byte	0x04, 0x17
        /*006a*/ 	.short	(.L_25 - .L_24)
.L_24:
        /*006c*/ 	.word	0x00000000
        /*0070*/ 	.short	0x0001
        /*0072*/ 	.short	0x0008
        /*0074*/ 	.byte	0x00, 0xf4, 0x21, 0x00


	//----- nvinfo : EIATTR_KPARAM_INFO
	.align		4
.L_25:
        /*0078*/ 	.byte	0x04, 0x17
        /*007a*/ 	.short	(.L_27 - .L_26)
.L_26:
        /*007c*/ 	.word	0x00000000
        /*0080*/ 	.short	0x0000
        /*0082*/ 	.short	0x0000
        /*0084*/ 	.byte	0x00, 0xf4, 0x21, 0x00


	//----- nvinfo : EIATTR_SPARSE_MMA_MASK
	.align		4
.L_27:
        /*0088*/ 	.byte	0x03, 0x50
        /*008a*/ 	.short	0x0000


	//----- nvinfo : EIATTR_MAXREG_COUNT
	.align		4
        /*008c*/ 	.byte	0x03, 0x1b
        /*008e*/ 	.short	0x00ff


	//----- nvinfo : EIATTR_EXIT_INSTR_OFFSETS
	.align		4
        /*0090*/ 	.byte	0x04, 0x1c
        /*0092*/ 	.short	(.L_29 - .L_28)


	//   ....[0]....
.L_28:
        /*0094*/ 	.word	0x00000aa0


	//   ....[1]....
        /*0098*/ 	.word	0x00000ac0


	//----- nvinfo : EIATTR_REQNTID
	.align		4
.L_29:
        /*009c*/ 	.byte	0x04, 0x10
        /*009e*/ 	.short	(.L_31 - .L_30)
.L_30:
        /*00a0*/ 	.word	0x00000080
        /*00a4*/ 	.word	0x00000001
        /*00a8*/ 	.word	0x00000001


	//----- nvinfo : EIATTR_CBANK_PARAM_SIZE
	.align		4
.L_31:
        /*00ac*/ 	.byte	0x03, 0x19
        /*00ae*/ 	.short	0x0038


	//----- nvinfo : EIATTR_PARAM_CBANK
	.align		4
        /*00b0*/ 	.byte	0x04, 0x0a
        /*00b2*/ 	.short	(.L_33 - .L_32)
	.align		4
.L_32:
        /*00b4*/ 	.word	index@(.nv.constant0.triton_poi_fused_pixel_shuffle_16)
        /*00b8*/ 	.short	0x0210
        /*00ba*/ 	.short	0x0038


	//----- nvinfo : EIATTR_SW_WAR
	.align		4
.L_33:
        /*00bc*/ 	.byte	0x04, 0x36
        /*00be*/ 	.short	(.L_35 - .L_34)
.L_34:
        /*00c0*/ 	.word	0x00000008
.L_35:


//--------------------- .nv.callgraph             --------------------------
	.section	.nv.callgraph,"",@"SHT_CUDA_CALLGRAPH"
	.align	4
	.sectionentsize	8
	.align		4
        /*0000*/ 	.word	0x00000000
	.align		4
        /*0004*/ 	.word	0xffffffff
	.align		4
        /*0008*/ 	.word	0x00000000
	.align		4
        /*000c*/ 	.word	0xfffffffe
	.align		4
        /*0010*/ 	.word	0x00000000
	.align		4
        /*0014*/ 	.word	0xfffffffd
	.align		4
        /*0018*/ 	.word	0x00000000
	.align		4
        /*001c*/ 	.word	0xfffffffc


//--------------------- .nv.constant4             --------------------------
	.section	.nv.constant4,"a",@progbits
	.align	8
	.align		8
.nv.constant4:
        /*0000*/ 	.dword	_$_str
	.align		8
        /*0008*/ 	.dword	_$_str_$_2


//--------------------- .text.triton_poi_fused_pixel_shuffle_16 --------------------------
	.section	.text.triton_poi_fused_pixel_shuffle_16,"ax",@progbits
	.sectionflags	@"SHF_BARRIERS=1"
	.align	128
        .global         triton_poi_fused_pixel_shuffle_16
        .type           triton_poi_fused_pixel_shuffle_16,@function
        .size           triton_poi_fused_pixel_shuffle_16,(.L_x_1 - triton_poi_fused_pixel_shuffle_16)
        .other          triton_poi_fused_pixel_shuffle_16,@"STO_CUDA_ENTRY STV_DEFAULT"
triton_poi_fused_pixel_shuffle_16:
.text.triton_poi_fused_pixel_shuffle_16:
[----:B------:R-:W0:Y:S01]  /*0000*/  LDC R1, c[0x0][0x28] ;  /* 0x00000a00ff017b82 */ /* 0x000e220000000800 */
[----:B------:R-:W1:Y:S07]  /*0010*/  S2R R3, SR_CTAID.Y ;  /* 0x0000000000037919 */ /* 0x000e6e0000002600 */
[----:B------:R-:W2:Y:S01]  /*0020*/  LDC.64 R6, c[0x0][0x210] ;  /* 0x00008400ff067b82 */ /* 0x000ea20000000a00 */
[----:B------:R-:W-:Y:S01]  /*0030*/  ULDC.64 UR6, c[0x0][0x208] ;  /* 0x0000820000067ab9 */ /* 0x000fe20000000a00 */
[----:B------:R-:W3:Y:S01]  /*0040*/  S2R R2, SR_TID.X ;  /* 0x0000000000027919 */ /* 0x000ee20000002100 */
[----:B------:R-:W4:Y:S05]  /*0050*/  S2R R9, SR_CTAID.X ;  /* 0x0000000000097919 */ /* 0x000f2a0000002500 */
[----:B------:R-:W5:Y:S01]  /*0060*/  S2UR UR5, SR_CgaCtaId ;  /* 0x00000000000579c3 */ /* 0x000f620000008800 */
[----:B------:R-:W-:-:S07]  /*0070*/  UMOV UR4, 0x400 ;  /* 0x0000040000047882 */ /* 0x000fce0000000000 */
[----:B------:R-:W2:Y:S01]  /*0080*/  LDC.64 R22, c[0x0][0x218] ;  /* 0x00008600ff167b82 */ /* 0x000ea20000000a00 */
[----:B-1----:R-:W-:Y:S01]  /*0090*/  IMAD.SHL.U32 R0, R3, 0x40, RZ ;  /* 0x0000004003007824 */ /* 0x002fe200078e00ff */
[----:B------:R-:W-:Y:S01]  /*00a0*/  SHF.R.S32.HI R11, RZ, 0x19, R3 ;  /* 0x00000019ff0b7819 */ /* 0x000fe20000011403 */
[----:B---3--:R-:W-:-:S03]  /*00b0*/  IMAD.SHL.U32 R3, R2, 0x4, RZ ;  /* 0x0000000402037824 */ /* 0x008fc600078e00ff */
[----:B------:R-:W-:Y:S02]  /*00c0*/  SGXT R11, R11, 0x1 ;  /* 0x000000010b0b781a */ /* 0x000fe40000000200 */
[----:B------:R-:W-:Y:S01]  /*00d0*/  SHF.R.U32.HI R16, RZ, 0x4, R2 ;  /* 0x00000004ff107819 */ /* 0x000fe20000011602 */
[----:B----4-:R-:W-:Y:S01]  /*00e0*/  IMAD.SHL.U32 R9, R9, 0x8, RZ ;  /* 0x0000000809097824 */ /* 0x010fe200078e00ff */
[----:B------:R-:W-:-:S04]  /*00f0*/  LOP3.LUT R4, R0, 0x3c, R3, 0xf8, !PT ;  /* 0x0000003c00047812 */ /* 0x000fc800078ef803 */
[CC--:B------:R-:W-:Y:S02]  /*0100*/  LEA.HI R10, R11.reuse, R4.reuse, RZ, 0x3 ;  /* 0x000000040b0a7211 */ /* 0x0c0fe400078f18ff */
[-C--:B------:R-:W-:Y:S02]  /*0110*/  LEA.HI R5, R11, R4.reuse, RZ, 0x6 ;  /* 0x000000040b057211 */ /* 0x080fe400078f30ff */
[----:B------:R-:W-:Y:S02]  /*0120*/  SHF.R.S32.HI R13, RZ, 0x3, R10 ;  /* 0x00000003ff0d7819 */ /* 0x000fe4000001140a */
[----:B------:R-:W-:Y:S02]  /*0130*/  SHF.R.S32.HI R12, RZ, 0x6, R5 ;  /* 0x00000006ff0c7819 */ /* 0x000fe40000011405 */
[----:B------:R-:W-:Y:S02]  /*0140*/  LEA.HI R8, R13, R13, RZ, 0x3 ;  /* 0x0000000d0d087211 */ /* 0x000fe400078f18ff */
[----:B------:R-:W-:-:S02]  /*0150*/  LEA.HI R5, R11, R4, RZ, 0x9 ;  /* 0x000000040b057211 */ /* 0x000fc400078f48ff */
[----:B------:R-:W-:Y:S02]  /*0160*/  LEA.HI R15, R12, R12, RZ, 0x3 ;  /* 0x0000000c0c0f7211 */ /* 0x000fe400078f18ff */
[----:B------:R-:W-:Y:S01]  /*0170*/  LOP3.LUT R14, R8, 0x7ffff8, RZ, 0xc0, !PT ;  /* 0x007ffff8080e7812 */ /* 0x000fe200078ec0ff */
[----:B------:R-:W-:Y:S01]  /*0180*/  IMAD.SHL.U32 R5, R5, 0x8, RZ ;  /* 0x0000000805057824 */ /* 0x000fe200078e00ff */
[----:B------:R-:W-:Y:S02]  /*0190*/  LOP3.LUT R15, R15, 0x1ffffff8, RZ, 0xc0, !PT ;  /* 0x1ffffff80f0f7812 */ /* 0x000fe400078ec0ff */
[----:B------:R-:W-:Y:S01]  /*01a0*/  SGXT.U32 R8, R16, 0x3 ;  /* 0x000000031008781a */ /* 0x000fe20000000000 */
[----:B------:R-:W-:Y:S01]  /*01b0*/  IMAD.IADD R14, R13, 0x1, -R14 ;  /* 0x000000010d0e7824 */ /* 0x000fe200078e0a0e */
[----:B------:R-:W-:Y:S01]  /*01c0*/  LOP3.LUT R13, R5, 0xfffff000, RZ, 0xc0, !PT ;  /* 0xfffff000050d7812 */ /* 0x000fe200078ec0ff */
[----:B------:R-:W-:Y:S01]  /*01d0*/  IMAD.IADD R12, R12, 0x1, -R15 ;  /* 0x000000010c0c7824 */ /* 0x000fe200078e0a0f */
[----:B------:R-:W-:-:S03]  /*01e0*/  LOP3.LUT R5, R9, R8, RZ, 0xfc, !PT ;  /* 0x0000000809057212 */ /* 0x000fc600078efcff */
[----:B------:R-:W-:Y:S01]  /*01f0*/  IMAD R14, R14, 0x200, R13 ;  /* 0x000002000e0e7824 */ /* 0x000fe200078e020d */
[----:B------:R-:W-:Y:S01]  /*0200*/  LOP3.LUT R13, R10, 0xfffffff8, RZ, 0xc0, !PT ;  /* 0xfffffff80a0d7812 */ /* 0x000fe200078ec0ff */
[C---:B------:R-:W-:Y:S01]  /*0210*/  IMAD R15, R5.reuse, 0x8, R12 ;  /* 0x00000008050f7824 */ /* 0x040fe200078e020c */
[----:B------:R-:W-:-:S03]  /*0220*/  ISETP.GE.AND P0, PT, R5, 0x8, PT ;  /* 0x000000080500780c */ /* 0x000fc60003f06270 */
[----:B------:R-:W-:-:S05]  /*0230*/  IMAD.U32 R14, R15, 0x8, R14 ;  /* 0x000000080f0e7824 */ /* 0x000fca00078e000e */
[----:B------:R-:W-:Y:S02]  /*0240*/  IADD3 R13, R14, R4, -R13 ;  /* 0x000000040e0d7210 */ /* 0x000fe40007ffe80d */
[----:B------:R-:W-:-:S03]  /*0250*/  CS2R R4, SRZ ;  /* 0x0000000000047805 */ /* 0x000fc6000001ff00 */
[----:B--2---:R-:W-:Y:S01]  /*0260*/  IMAD.WIDE R12, R13, 0x4, R6 ;  /* 0x000000040d0c7825 */ /* 0x004fe200078e0206 */
[----:B------:R-:W-:-:S06]  /*0270*/  CS2R R6, SRZ ;  /* 0x0000000000067805 */ /* 0x000fcc000001ff00 */
[----:B------:R1:W2:Y:S01]  /*0280*/  @!P0 LDG.E.EL.128 R4, desc[UR6][R12.64] ;  /* 0x000000060c048981 */ /* 0x0002a2000c2e1d00 */
[----:B------:R-:W-:Y:S01]  /*0290*/  SHF.R.U32.HI R15, RZ, 0x1, R2 ;  /* 0x00000001ff0f7819 */ /* 0x000fe20000011602 */
[----:B------:R-:W-:Y:S01]  /*02a0*/  IMAD.SHL.U32 R17, R2, 0x20, RZ ;  /* 0x0000002002117824 */ /* 0x000fe200078e00ff */
[----:B-----5:R-:W-:Y:S01]  /*02b0*/  UPRMT UR4, UR5, 0x654, UR4 ;  /* 0x0000065405047896 */ /* 0x020fe20008000004 */
[----:B------:R-:W-:Y:S02]  /*02c0*/  LOP3.LUT R3, R9, 0x4, R3, 0xf8, !PT ;  /* 0x0000000409037812 */ /* 0x000fe400078ef803 */
[----:B------:R-:W-:Y:S02]  /*02d0*/  SGXT.U32 R15, R15, 0x6 ;  /* 0x000000060f0f781a */ /* 0x000fe40000000000 */
[----:B------:R-:W-:Y:S02]  /*02e0*/  LOP3.LUT R17, R17, 0x1e0, RZ, 0xc0, !PT ;  /* 0x000001e011117812 */ /* 0x000fe400078ec0ff */
[----:B------:R-:W-:-:S02]  /*02f0*/  LOP3.LUT R0, R0, R15, RZ, 0xfc, !PT ;  /* 0x0000000f00007212 */ /* 0x000fc400078efcff */
[----:B------:R-:W-:Y:S02]  /*0300*/  LOP3.LUT R8, R17, R8, RZ, 0xfc, !PT ;  /* 0x0000000811087212 */ /* 0x000fe400078efcff */
[CC--:B------:R-:W-:Y:S02]  /*0310*/  LEA.HI R10, R11.reuse, R0.reuse, RZ, 0x3 ;  /* 0x000000000b0a7211 */ /* 0x0c0fe400078f18ff */
[----:B------:R-:W-:Y:S02]  /*0320*/  LEA.HI R11, R11, R0, RZ, 0x9 ;  /* 0x000000000b0b7211 */ /* 0x000fe400078f48ff */
[----:B------:R-:W-:Y:S02]  /*0330*/  SHF.R.S32.HI R14, RZ, 0x3, R10 ;  /* 0x00000003ff0e7819 */ /* 0x000fe4000001140a */
[----:B------:R-:W-:Y:S02]  /*0340*/  SHF.R.S32.HI R15, RZ, 0x9, R11 ;  /* 0x00000009ff0f7819 */ /* 0x000fe4000001140b */
[----:B-1----:R-:W-:Y:S01]  /*0350*/  LEA.HI R12, R14, R14, RZ, 0x3 ;  /* 0x0000000e0e0c7211 */ /* 0x002fe200078f18ff */
[----:B------:R-:W1:Y:S01]  /*0360*/  LDC.64 R10, c[0x0][0x220] ;  /* 0x00008800ff0a7b82 */ /* 0x000e620000000a00 */
[----:B------:R-:W-:-:S02]  /*0370*/  LEA.HI R16, R15, R15, RZ, 0x2 ;  /* 0x0000000f0f107211 */ /* 0x000fc400078f10ff */
[----:B------:R-:W-:Y:S02]  /*0380*/  LOP3.LUT R13, R12, 0x1ffffff8, RZ, 0xc0, !PT ;  /* 0x1ffffff80c0d7812 */ /* 0x000fe400078ec0ff */
[----:B------:R-:W-:Y:S02]  /*0390*/  LOP3.LUT R16, R16, 0x3fffffc, RZ, 0xc0, !PT ;  /* 0x03fffffc10107812 */ /* 0x000fe400078ec0ff */
[C---:B------:R-:W-:Y:S01]  /*03a0*/  LOP3.LUT R12, R17.reuse, 0x8, RZ, 0xfc, !PT ;  /* 0x00000008110c7812 */ /* 0x040fe200078efcff */
[----:B------:R-:W-:Y:S01]  /*03b0*/  IMAD.IADD R14, R14, 0x1, -R13 ;  /* 0x000000010e0e7824 */ /* 0x000fe200078e0a0d */
[----:B------:R-:W-:Y:S01]  /*03c0*/  LEA.HI R9, R17, UR4, RZ, 0x1f ;  /* 0x0000000411097c11 */ /* 0x000fe2000f8ff8ff */
[----:B------:R-:W-:Y:S01]  /*03d0*/  IMAD.IADD R16, R15, 0x1, -R16 ;  /* 0x000000010f107824 */ /* 0x000fe200078e0a10 */
[C---:B------:R-:W-:Y:S01]  /*03e0*/  LOP3.LUT R15, R17.reuse, 0x10, RZ, 0xfc, !PT ;  /* 0x00000010110f7812 */ /* 0x040fe200078efcff */
[----:B------:R-:W-:Y:S01]  /*03f0*/  IMAD R19, R14, 0x8, R3 ;  /* 0x000000080e137824 */ /* 0x000fe200078e0203 */
[----:B------:R-:W-:Y:S01]  /*0400*/  LOP3.LUT R17, R17, 0x18, RZ, 0xfc, !PT ;  /* 0x0000001811117812 */ /* 0x000fe200078efcff */
[----:B------:R-:W-:Y:S01]  /*0410*/  IMAD R9, R8, 0x4, R9 ;  /* 0x0000000408097824 */ /* 0x000fe200078e0209 */
[----:B------:R-:W-:-:S02]  /*0420*/  LEA.HI R13, R12, UR4, RZ, 0x1f ;  /* 0x000000040c0d7c11 */ /* 0x000fc4000f8ff8ff */
[----:B------:R-:W-:Y:S02]  /*0430*/  LEA.HI R15, R15, UR4, RZ, 0x1f ;  /* 0x000000040f0f7c11 */ /* 0x000fe4000f8ff8ff */
[----:B------:R-:W-:Y:S01]  /*0440*/  LEA.HI R17, R17, UR4, RZ, 0x1f ;  /* 0x0000000411117c11 */ /* 0x000fe2000f8ff8ff */
[C---:B------:R-:W-:Y:S01]  /*0450*/  IMAD R20, R8.reuse, 0x4, R13 ;  /* 0x0000000408147824 */ /* 0x040fe200078e020d */
[----:B------:R-:W-:Y:S01]  /*0460*/  ISETP.GE.AND P0, PT, R3, 0x8, PT ;  /* 0x000000080300780c */ /* 0x000fe20003f06270 */
[C---:B------:R-:W-:Y:S02]  /*0470*/  IMAD R21, R8.reuse, 0x4, R15 ;  /* 0x0000000408157824 */ /* 0x040fe400078e020f */
[----:B------:R-:W-:Y:S02]  /*0480*/  IMAD R24, R8, 0x4, R17 ;  /* 0x0000000408187824 */ /* 0x000fe400078e0211 */
[----:B------:R-:W-:Y:S01]  /*0490*/  IMAD R8, R16, 0x40, R19 ;  /* 0x0000004010087824 */ /* 0x000fe200078e0213 */
[----:B------:R-:W-:-:S02]  /*04a0*/  CS2R R16, SRZ ;  /* 0x0000000000107805 */ /* 0x000fc4000001ff00 */
[----:B------:R-:W-:Y:S01]  /*04b0*/  CS2R R18, SRZ ;  /* 0x0000000000127805 */ /* 0x000fe2000001ff00 */
[C---:B-1----:R-:W-:Y:S01]  /*04c0*/  IMAD.WIDE R10, R8.reuse, 0x4, R10 ;  /* 0x00000004080a7825 */ /* 0x042fe200078e020a */
[----:B------:R-:W-:Y:S02]  /*04d0*/  CS2R R12, SRZ ;  /* 0x00000000000c7805 */ /* 0x000fe4000001ff00 */
[----:B------:R-:W-:Y:S01]  /*04e0*/  CS2R R14, SRZ ;  /* 0x00000000000e7805 */ /* 0x000fe2000001ff00 */
[C---:B0-----:R-:W-:Y:S01]  /*04f0*/  IMAD.WIDE R22, R8.reuse, 0x4, R22 ;  /* 0x0000000408167825 */ /* 0x041fe200078e0216 */
[----:B--2---:R-:W-:Y:S04]  /*0500*/  STS [R9], R4 ;  /* 0x0000000409007388 */ /* 0x004fe80000000800 */
[----:B------:R-:W-:Y:S04]  /*0510*/  STS [R20+0x20], R5 ;  /* 0x0000200514007388 */ /* 0x000fe80000000800 */
[----:B------:R0:W-:Y:S04]  /*0520*/  STS [R21+0x40], R6 ;  /* 0x0000400615007388 */ /* 0x0001e80000000800 */
[----:B------:R1:W-:Y:S01]  /*0530*/  STS [R24+0x60], R7 ;  /* 0x0000600718007388 */ /* 0x0003e20000000800 */
[----:B------:R-:W-:Y:S08]  /*0540*/  BAR.SYNC.DEFER_BLOCKING 0x0 ;  /* 0x0000000000007b1d */ /* 0x000ff00000010000 */
[----:B0-----:R-:W0:Y:S08]  /*0550*/  LDC.64 R20, c[0x0][0x228] ;  /* 0x00008a00ff147b82 */ /* 0x001e300000000a00 */
[----:B-1----:R-:W1:Y:S01]  /*0560*/  LDC.64 R24, c[0x0][0x230] ;  /* 0x00008c00ff187b82 */ /* 0x002e620000000a00 */
[----:B------:R2:W3:Y:S04]  /*0570*/  @!P0 LDG.E.EL.128 R16, desc[UR6][R10.64] ;  /* 0x000000060a108981 */ /* 0x0004e8000c2e1d00 */
[----:B------:R4:W5:Y:S01]  /*0580*/  @!P0 LDG.E.EL.128 R12, desc[UR6][R22.64] ;  /* 0x00000006160c8981 */ /* 0x000962000c2e1d00 */
[----:B------:R-:W-:Y:S01]  /*0590*/  CS2R R4, SRZ ;  /* 0x0000000000047805 */ /* 0x000fe2000001ff00 */
[----:B0-----:R-:W-:Y:S01]  /*05a0*/  IMAD.WIDE R20, R8, 0x4, R20 ;  /* 0x0000000408147825 */ /* 0x001fe200078e0214 */
[----:B------:R-:W-:-:S02]  /*05b0*/  CS2R R6, SRZ ;  /* 0x0000000000067805 */ /* 0x000fc4000001ff00 */
[----:B--2---:R-:W-:Y:S01]  /*05c0*/  CS2R R10, SRZ ;  /* 0x00000000000a7805 */ /* 0x004fe2000001ff00 */
[----:B-1----:R-:W-:Y:S01]  /*05d0*/  IMAD.WIDE R24, R8, 0x4, R24 ;  /* 0x0000000408187825 */ /* 0x002fe200078e0218 */
[----:B------:R-:W-:-:S04]  /*05e0*/  CS2R R8, SRZ ;  /* 0x0000000000087805 */ /* 0x000fc8000001ff00 */
[----:B------:R-:W2:Y:S04]  /*05f0*/  @!P0 LDG.E.EL.128 R4, desc[UR6][R24.64] ;  /* 0x0000000618048981 */ /* 0x000ea8000c2e1d00 */
[----:B------:R0:W2:Y:S01]  /*0600*/  @!P0 LDG.E.EL.128 R8, desc[UR6][R20.64] ;  /* 0x0000000614088981 */ /* 0x0000a2000c2e1d00 */
[C---:B----4-:R-:W-:Y:S02]  /*0610*/  IMAD.SHL.U32 R22, R2.reuse, 0x2, RZ ;  /* 0x0000000202167824 */ /* 0x050fe400078e00ff */
[----:B------:R-:W-:-:S03]  /*0620*/  IMAD.SHL.U32 R23, R2, 0x10, RZ ;  /* 0x0000001002177824 */ /* 0x000fc600078e00ff */
[----:B------:R-:W-:Y:S02]  /*0630*/  LOP3.LUT R2, R22, 0xfc, RZ, 0xc0, !PT ;  /* 0x000000fc16027812 */ /* 0x000fe400078ec0ff */
[----:B------:R-:W-:-:S04]  /*0640*/  LOP3.LUT R23, R23, 0x7f0, RZ, 0xc0, !PT ;  /* 0x000007f017177812 */ /* 0x000fc800078ec0ff */
[----:B------:R-:W-:-:S05]  /*0650*/  IADD3 R2, R23, UR4, R2 ;  /* 0x0000000417027c10 */ /* 0x000fca000fffe002 */
[----:B------:R-:W5:Y:S01]  /*0660*/  LDS R23, [R2+0x8] ;  /* 0x0000080002177984 */ /* 0x000f620000000800 */
[----:B0-----:R-:W-:Y:S02]  /*0670*/  IMAD.MOV.U32 R21, RZ, RZ, 0x3e800000 ;  /* 0x3e800000ff157424 */ /* 0x001fe400078e00ff */
[----:B------:R-:W-:Y:S02]  /*0680*/  IMAD R27, R0, 0x8, R3 ;  /* 0x00000008001b7824 */ /* 0x000fe400078e0203 */
[----:B---3--:R-:W-:Y:S01]  /*0690*/  FADD R22, R16, 9.9999997473787516356e-06 ;  /* 0x3727c5ac10167421 */ /* 0x008fe20000000000 */
[----:B------:R-:W-:Y:S01]  /*06a0*/  FADD R16, R17, 9.9999997473787516356e-06 ;  /* 0x3727c5ac11107421 */ /* 0x000fe20000000000 */
[----:B------:R-:W-:Y:S01]  /*06b0*/  FADD R25, R18, 9.9999997473787516356e-06 ;  /* 0x3727c5ac12197421 */ /* 0x000fe20000000000 */
[----:B------:R-:W-:-:S03]  /*06c0*/  FADD R19, R19, 9.9999997473787516356e-06 ;  /* 0x3727c5ac13137421 */ /* 0x000fc60000000000 */
[----:B------:R-:W-:Y:S01]  /*06d0*/  MUFU.SQRT R22, R22 ;  /* 0x0000001600167308 */ /* 0x000fe20000002000 */
[----:B-----5:R-:W-:Y:S01]  /*06e0*/  FADD R17, R23, -R14 ;  /* 0x8000000e17117221 */ /* 0x020fe20000000000 */
[----:B------:R-:W0:Y:S04]  /*06f0*/  LDS R18, [R2+0x4] ;  /* 0x0000040002127984 */ /* 0x000e280000000800 */
[----:B------:R-:W1:Y:S02]  /*0700*/  LDS R14, [R2+0xc] ;  /* 0x00000c00020e7984 */ /* 0x000e640000000800 */
[----:B------:R-:W3:Y:S02]  /*0710*/  MUFU.SQRT R16, R16 ;  /* 0x0000001000107308 */ /* 0x000ee40000002000 */
[----:B------:R4:W5:Y:S06]  /*0720*/  LDS R23, [R2] ;  /* 0x0000000002177984 */ /* 0x00096c0000000800 */
[----:B------:R-:W4:Y:S08]  /*0730*/  MUFU.SQRT R25, R25 ;  /* 0x0000001900197308 */ /* 0x000f300000002000 */
[----:B------:R4:W0:Y:S01]  /*0740*/  MUFU.SQRT R24, R19 ;  /* 0x0000001300187308 */ /* 0x0008220000002000 */
[----:B---3--:R-:W-:Y:S01]  /*0750*/  FSETP.GT.AND P6, PT, R16, 8.50705917302346158658e+37, PT ;  /* 0x7e8000001000780b */ /* 0x008fe20003fc4000 */
[----:B----4-:R-:W3:Y:S01]  /*0760*/  LDC.64 R2, c[0x0][0x238] ;  /* 0x00008e00ff027b82 */ /* 0x010ee20000000a00 */
[----:B------:R-:W-:-:S02]  /*0770*/  FSETP.GT.AND P2, PT, R25, 8.50705917302346158658e+37, PT ;  /* 0x7e8000001900780b */ /* 0x000fc40003f44000 */
[----:B------:R-:W-:Y:S02]  /*0780*/  FSETP.GEU.AND P4, PT, R16, 1.175494350822287508e-38, PT ;  /* 0x008000001000780b */ /* 0x000fe40003f8e000 */
[----:B------:R-:W-:Y:S02]  /*0790*/  FSEL R19, R21, 1, P6 ;  /* 0x3f80000015137808 */ /* 0x000fe40003000000 */
[----:B------:R-:W-:-:S05]  /*07a0*/  FSETP.GT.AND P1, PT, R22, 8.50705917302346158658e+37, PT ;  /* 0x7e8000001600780b */ /* 0x000fca0003f24000 */
[----:B------:R-:W-:Y:S01]  /*07b0*/  @P6 FMUL R16, R16, 0.25 ;  /* 0x3e80000010106820 */ /* 0x000fe20000400000 */
[----:B0-----:R-:W-:Y:S02]  /*07c0*/  FSETP.GT.AND P6, PT, R24, 8.50705917302346158658e+37, PT ;  /* 0x7e8000001800780b */ /* 0x001fe40003fc4000 */
[----:B------:R-:W-:Y:S02]  /*07d0*/  FSETP.GEU.AND P5, PT, R25, 1.175494350822287508e-38, PT ;  /* 0x008000001900780b */ /* 0x000fe40003fae000 */
[----:B------:R-:W-:Y:S01]  /*07e0*/  FSEL R20, R21, 1, P2 ;  /* 0x3f80000015147808 */ /* 0x000fe20001000000 */
[----:B------:R-:W-:Y:S01]  /*07f0*/  @P2 FMUL R25, R25, 0.25 ;  /* 0x3e80000019192820 */ /* 0x000fe20000400000 */
[----:B------:R-:W-:Y:S02]  /*0800*/  FSETP.GEU.AND P3, PT, R22, 1.175494350822287508e-38, PT ;  /* 0x008000001600780b */ /* 0x000fe40003f6e000 */
[----:B------:R-:W-:Y:S01]  /*0810*/  FSETP.GEU.AND P2, PT, R24, 1.175494350822287508e-38, PT ;  /* 0x008000001800780b */ /* 0x000fe20003f4e000 */
[----:B------:R-:W-:-:S04]  /*0820*/  @P1 FMUL R22, R22, 0.25 ;  /* 0x3e80000016161820 */ /* 0x000fc80000400000 */
[----:B------:R-:W-:Y:S01]  /*0830*/  @P6 FMUL R24, R24, 0.25 ;  /* 0x3e80000018186820 */ /* 0x000fe20000400000 */
[----:B------:R-:W-:Y:S01]  /*0840*/  @!P4 FMUL R16, R16, 16777216 ;  /* 0x4b8000001010c820 */ /* 0x000fe20000400000 */
[----:B------:R-:W-:-:S04]  /*0850*/  @!P5 FMUL R25, R25, 16777216 ;  /* 0x4b8000001919d820 */ /* 0x000fc80000400000 */
[----:B------:R-:W-:Y:S02]  /*0860*/  @!P3 FMUL R22, R22, 16777216 ;  /* 0x4b8000001616b820 */ /* 0x000fe40000400000 */
[----:B------:R-:W-:Y:S01]  /*0870*/  @!P2 FMUL R24, R24, 16777216 ;  /* 0x4b8000001818a820 */ /* 0x000fe20000400000 */
[----:B------:R-:W-:Y:S01]  /*0880*/  MUFU.RCP R25, R25 ;  /* 0x0000001900197308 */ /* 0x000fe20000001000 */
[----:B------:R-:W-:-:S07]  /*0890*/  FSEL R29, R21, 1, P6 ;  /* 0x3f800000151d7808 */ /* 0x000fce0003000000 */
[----:B------:R-:W-:Y:S01]  /*08a0*/  MUFU.RCP R22, R22 ;  /* 0x0000001600167308 */ /* 0x000fe20000001000 */
[----:B------:R-:W-:-:S07]  /*08b0*/  FSEL R21, R21, 1, P1 ;  /* 0x3f80000015157808 */ /* 0x000fce0000800000 */
[----:B------:R-:W0:Y:S08]  /*08c0*/  MUFU.RCP R24, R24 ;  /* 0x0000001800187308 */ /* 0x000e300000001000 */
[----:B------:R-:W4:Y:S01]  /*08d0*/  MUFU.RCP R16, R16 ;  /* 0x0000001000107308 */ /* 0x000f220000001000 */
[----:B------:R-:W-:Y:S01]  /*08e0*/  @!P2 FMUL R29, R29, 16777216 ;  /* 0x4b8000001d1da820 */ /* 0x000fe20000400000 */
[----:B------:R-:W-:Y:S01]  /*08f0*/  @!P5 FMUL R20, R20, 16777216 ;  /* 0x4b8000001414d820 */ /* 0x000fe20000400000 */
[----:B------:R-:W-:Y:S01]  /*0900*/  @!P4 FMUL R19, R19, 16777216 ;  /* 0x4b8000001313c820 */ /* 0x000fe20000400000 */
[----:B------:R-:W-:Y:S01]  /*0910*/  @!P3 FMUL R21, R21, 16777216 ;  /* 0x4b8000001515b820 */ /* 0x000fe20000400000 */
[----:B------:R-:W-:Y:S01]  /*0920*/  FADD R13, R18, -R13 ;  /* 0x8000000d120d7221 */ /* 0x000fe20000000000 */
[----:B-1----:R-:W-:Y:S01]  /*0930*/  FADD R14, R14, -R15 ;  /* 0x8000000f0e0e7221 */ /* 0x002fe20000000000 */
[----:B-----5:R-:W-:Y:S01]  /*0940*/  FADD R12, R23, -R12 ;  /* 0x8000000c170c7221 */ /* 0x020fe20000000000 */
[----:B0-----:R-:W-:Y:S01]  /*0950*/  FMUL R29, R24, R29 ;  /* 0x0000001d181d7220 */ /* 0x001fe20000400000 */
[----:B------:R-:W-:Y:S01]  /*0960*/  FMUL R20, R25, R20 ;  /* 0x0000001419147220 */ /* 0x000fe20000400000 */
[----:B------:R-:W-:Y:S01]  /*0970*/  FMUL R21, R22, R21 ;  /* 0x0000001516157220 */ /* 0x000fe20000400000 */
[----:B----4-:R-:W-:Y:S01]  /*0980*/  FMUL R16, R16, R19 ;  /* 0x0000001310107220 */ /* 0x010fe20000400000 */
[----:B------:R-:W-:Y:S01]  /*0990*/  FMUL R14, R29, R14 ;  /* 0x0000000e1d0e7220 */ /* 0x000fe20000400000 */
[----:B------:R-:W-:Y:S01]  /*09a0*/  FMUL R17, R20, R17 ;  /* 0x0000001114117220 */ /* 0x000fe20000400000 */
[----:B------:R-:W-:Y:S01]  /*09b0*/  FMUL R21, R21, R12 ;  /* 0x0000000c15157220 */ /* 0x000fe20000400000 */
[----:B------:R-:W-:Y:S01]  /*09c0*/  FMUL R16, R16, R13 ;  /* 0x0000000d10107220 */ /* 0x000fe20000400000 */
[----:B--2---:R-:W-:Y:S01]  /*09d0*/  FFMA R7, R14, R11, R7 ;  /* 0x0000000b0e077223 */ /* 0x004fe20000000007 */
[----:B------:R-:W-:Y:S01]  /*09e0*/  FFMA R6, R17, R10, R6 ;  /* 0x0000000a11067223 */ /* 0x000fe20000000006 */
[----:B------:R-:W-:Y:S01]  /*09f0*/  FFMA R4, R21, R8, R4 ;  /* 0x0000000815047223 */ /* 0x000fe20000000004 */
[----:B------:R-:W-:-:S02]  /*0a00*/  FFMA R5, R16, R9, R5 ;  /* 0x0000000910057223 */ /* 0x000fc40000000005 */
[----:B------:R-:W-:Y:S02]  /*0a10*/  FSETP.GEU.AND P1, PT, R7, RZ, PT ;  /* 0x000000ff0700720b */ /* 0x000fe40003f2e000 */
[----:B------:R-:W-:Y:S02]  /*0a20*/  FSETP.GEU.AND P2, PT, R6, RZ, PT ;  /* 0x000000ff0600720b */ /* 0x000fe40003f4e000 */
[----:B------:R-:W-:Y:S02]  /*0a30*/  FSETP.GEU.AND P3, PT, R5, RZ, PT ;  /* 0x000000ff0500720b */ /* 0x000fe40003f6e000 */
[----:B------:R-:W-:Y:S01]  /*0a40*/  FSETP.GEU.AND P4, PT, R4, RZ, PT ;  /* 0x000000ff0400720b */ /* 0x000fe20003f8e000 */
[----:B---3--:R-:W-:Y:S01]  /*0a50*/  IMAD.WIDE R2, R27, 0x4, R2 ;  /* 0x000000041b027825 */ /* 0x008fe200078e0202 */
[----:B------:R-:W-:Y:S02]  /*0a60*/  SEL R7, R7, RZ, P1 ;  /* 0x000000ff07077207 */ /* 0x000fe40000800000 */
[----:B------:R-:W-:-:S02]  /*0a70*/  SEL R6, R6, RZ, P2 ;  /* 0x000000ff06067207 */ /* 0x000fc40001000000 */
[----:B------:R-:W-:Y:S02]  /*0a80*/  SEL R5, R5, RZ, P3 ;  /* 0x000000ff05057207 */ /* 0x000fe40001800000 */
[----:B------:R-:W-:Y:S01]  /*0a90*/  SEL R4, R4, RZ, P4 ;  /* 0x000000ff04047207 */ /* 0x000fe20002000000 */
[----:B------:R-:W-:Y:S06]  /*0aa0*/  @P0 EXIT ;  /* 0x000000000000094d */ /* 0x000fec0003800000 */
[----:B------:R-:W-:Y:S01]  /*0ab0*/  STG.E.128 desc[UR6][R2.64], R4 ;  /* 0x0000000402007986 */ /* 0x000fe2000c101d06 */
[----:B------:R-:W-:Y:S05]  /*0ac0*/  EXIT ;  /* 0x000000000000794d */ /* 0x000fea0003800000 */
.L_x_0:
[----:B------:R-:W-:-:S00]  /*0ad0*/  BRA `(.L_x_0) ;  /* 0xfffffffc00fc7947 */ /* 0x000fc0000383ffff */
[----:B------:R-:W-:-:S00]  /*0ae0*/  NOP ;  /* 0x0000000000007918 */ /* 0x000fc00000000000 */
        /* <DEDUP_REMOVED lines=9> */
.L_x_1:


//--------------------- .nv.global.init           --------------------------
	.section	.nv.global.init,"aw",@progbits
.nv.global.init:
	.type		_$_str,@object
	.size		_$_str,(_$_str_$_2 - _$_str)
_$_str:
        /*0000*/ 	.byte	0x5f, 0x5f, 0x43, 0x55, 0x44, 0x41, 0x5f, 0x46, 0x54, 0x5a, 0x00
	.type		_$_str_$_2,@object
	.size		_$_str_$_2,(.L_1 - _$_str_$_2)
_$_str_$_2:
        /*000b*/ 	.byte	0x5f, 0x5f, 0x43, 0x55, 0x44, 0x41, 0x5f, 0x50, 0x52, 0x45, 0x43, 0x5f, 0x53, 0x51, 0x52, 0x54
        /*001b*/ 	.byte	0x00
.L_1:


//--------------------- .nv.shared.triton_poi_fused_pixel_shuffle_16 --------------------------
	.section	.nv.shared.triton_poi_fused_pixel_shuffle_16,"aw",@nobits
	.sectionflags	@""
	.align	16
	.zero		1024


//--------------------- .nv.constant0.triton_poi_fused_pixel_shuffle_16 --------------------------
	.section	.nv.constant0.triton_poi_fused_pixel_shuffle_16,"a",@progbits
	.sectionflags	@""
	.align	4
.nv.constant0.triton_poi_fused_pixel_shuffle_16:
	.zero		584
